//
// Generated by NVIDIA NVVM Compiler
//
// Compiler Build ID: CL-36424714
// Cuda compilation tools, release 13.0, V13.0.88
// Based on NVVM 20.0.0
//

.version 9.0
.target sm_100
.address_size 64

	// .globl	_Z14vector_warpingiiiPKfS0_Pf

.visible .entry _Z14vector_warpingiiiPKfS0_Pf(
	.param .u32 _Z14vector_warpingiiiPKfS0_Pf_param_0,
	.param .u32 _Z14vector_warpingiiiPKfS0_Pf_param_1,
	.param .u32 _Z14vector_warpingiiiPKfS0_Pf_param_2,
	.param .u64 .ptr .align 1 _Z14vector_warpingiiiPKfS0_Pf_param_3,
	.param .u64 .ptr .align 1 _Z14vector_warpingiiiPKfS0_Pf_param_4,
	.param .u64 .ptr .align 1 _Z14vector_warpingiiiPKfS0_Pf_param_5
)
{
	.reg .pred 	%p<11>;
	.reg .b32 	%r<88>;
	.reg .b32 	%f<68>;
	.reg .b64 	%rd<69>;

	ld.param.u32 	%r44, [_Z14vector_warpingiiiPKfS0_Pf_param_1];
	ld.param.u32 	%r45, [_Z14vector_warpingiiiPKfS0_Pf_param_2];
	ld.param.u64 	%rd4, [_Z14vector_warpingiiiPKfS0_Pf_param_3];
	ld.param.u64 	%rd5, [_Z14vector_warpingiiiPKfS0_Pf_param_4];
	ld.param.u64 	%rd3, [_Z14vector_warpingiiiPKfS0_Pf_param_5];
	cvta.to.global.u64 	%rd1, %rd5;
	cvta.to.global.u64 	%rd2, %rd4;
	mov.u32 	%r1, %ctaid.y;
	mov.u32 	%r46, %ctaid.x;
	mov.u32 	%r47, %ntid.x;
	mul.lo.s32 	%r2, %r46, %r47;
	mov.u32 	%r3, %tid.x;
	add.s32 	%r4, %r2, %r3;
	setp.ge.u32 	%p1, %r4, %r44;
	@%p1 bra 	$L__BB0_14;
	setp.lt.s32 	%p2, %r45, 1;
	mov.f32 	%f67, 0f00000000;
	@%p2 bra 	$L__BB0_13;
	mul.lo.s32 	%r5, %r45, %r1;
	and.b32  	%r6, %r45, 7;
	setp.lt.u32 	%p3, %r45, 8;
	mov.f32 	%f67, 0f00000000;
	mov.b32 	%r86, 0;
	@%p3 bra 	$L__BB0_5;
	and.b32  	%r86, %r45, 2147483640;
	neg.s32 	%r84, %r86;
	add.s32 	%r49, %r3, %r44;
	add.s32 	%r83, %r49, %r2;
	shl.b32 	%r10, %r44, 3;
	shl.b32 	%r50, %r44, 1;
	add.s32 	%r82, %r4, %r50;
	mad.lo.s32 	%r81, %r44, 3, %r4;
	shl.b32 	%r51, %r44, 2;
	add.s32 	%r80, %r4, %r51;
	mad.lo.s32 	%r79, %r44, 5, %r4;
	mad.lo.s32 	%r78, %r44, 6, %r4;
	mad.lo.s32 	%r77, %r44, 7, %r4;
	add.s32 	%r75, %r5, 3;
	mov.f32 	%f67, 0f00000000;
	mov.u32 	%r76, %r4;
$L__BB0_4:
	.pragma "nounroll";
	add.s32 	%r52, %r75, -3;
	mul.wide.u32 	%rd6, %r52, 4;
	add.s64 	%rd7, %rd2, %rd6;
	ld.global.f32 	%f17, [%rd7];
	mul.wide.u32 	%rd8, %r76, 4;
	add.s64 	%rd9, %rd1, %rd8;
	ld.global.f32 	%f18, [%rd9];
	fma.rn.f32 	%f19, %f17, %f18, %f67;
	add.s32 	%r53, %r75, -2;
	mul.wide.u32 	%rd10, %r53, 4;
	add.s64 	%rd11, %rd2, %rd10;
	ld.global.f32 	%f20, [%rd11];
	mul.wide.u32 	%rd12, %r83, 4;
	add.s64 	%rd13, %rd1, %rd12;
	ld.global.f32 	%f21, [%rd13];
	fma.rn.f32 	%f22, %f20, %f21, %f19;
	add.s32 	%r54, %r75, -1;
	mul.wide.u32 	%rd14, %r54, 4;
	add.s64 	%rd15, %rd2, %rd14;
	ld.global.f32 	%f23, [%rd15];
	mul.wide.u32 	%rd16, %r82, 4;
	add.s64 	%rd17, %rd1, %rd16;
	ld.global.f32 	%f24, [%rd17];
	fma.rn.f32 	%f25, %f23, %f24, %f22;
	add.s32 	%r55, %r75, 4;
	mul.wide.u32 	%rd18, %r75, 4;
	add.s64 	%rd19, %rd2, %rd18;
	ld.global.f32 	%f26, [%rd19];
	mul.wide.u32 	%rd20, %r81, 4;
	add.s64 	%rd21, %rd1, %rd20;
	ld.global.f32 	%f27, [%rd21];
	fma.rn.f32 	%f28, %f26, %f27, %f25;
	add.s32 	%r56, %r75, 1;
	mul.wide.u32 	%rd22, %r56, 4;
	add.s64 	%rd23, %rd2, %rd22;
	ld.global.f32 	%f29, [%rd23];
	mul.wide.u32 	%rd24, %r80, 4;
	add.s64 	%rd25, %rd1, %rd24;
	ld.global.f32 	%f30, [%rd25];
	fma.rn.f32 	%f31, %f29, %f30, %f28;
	add.s32 	%r57, %r75, 2;
	mul.wide.u32 	%rd26, %r57, 4;
	add.s64 	%rd27, %rd2, %rd26;
	ld.global.f32 	%f32, [%rd27];
	mul.wide.u32 	%rd28, %r79, 4;
	add.s64 	%rd29, %rd1, %rd28;
	ld.global.f32 	%f33, [%rd29];
	fma.rn.f32 	%f34, %f32, %f33, %f31;
	add.s32 	%r58, %r75, 3;
	mul.wide.u32 	%rd30, %r58, 4;
	add.s64 	%rd31, %rd2, %rd30;
	ld.global.f32 	%f35, [%rd31];
	mul.wide.u32 	%rd32, %r78, 4;
	add.s64 	%rd33, %rd1, %rd32;
	ld.global.f32 	%f36, [%rd33];
	fma.rn.f32 	%f37, %f35, %f36, %f34;
	mul.wide.u32 	%rd34, %r55, 4;
	add.s64 	%rd35, %rd2, %rd34;
	ld.global.f32 	%f38, [%rd35];
	mul.wide.u32 	%rd36, %r77, 4;
	add.s64 	%rd37, %rd1, %rd36;
	ld.global.f32 	%f39, [%rd37];
	fma.rn.f32 	%f67, %f38, %f39, %f37;
	add.s32 	%r84, %r84, 8;
	add.s32 	%r83, %r83, %r10;
	add.s32 	%r82, %r82, %r10;
	add.s32 	%r81, %r81, %r10;
	add.s32 	%r80, %r80, %r10;
	add.s32 	%r79, %r79, %r10;
	add.s32 	%r78, %r78, %r10;
	add.s32 	%r77, %r77, %r10;
	add.s32 	%r76, %r76, %r10;
	add.s32 	%r75, %r75, 8;
	setp.ne.s32 	%p4, %r84, 0;
	@%p4 bra 	$L__BB0_4;
$L__BB0_5:
	setp.eq.s32 	%p5, %r6, 0;
	@%p5 bra 	$L__BB0_13;
	and.b32  	%r39, %r45, 3;
	setp.lt.u32 	%p6, %r6, 4;
	@%p6 bra 	$L__BB0_8;
	add.s32 	%r59, %r86, %r5;
	mul.wide.u32 	%rd38, %r59, 4;
	add.s64 	%rd39, %rd2, %rd38;
	ld.global.f32 	%f41, [%rd39];
	mad.lo.s32 	%r60, %r86, %r44, %r4;
	mul.wide.u32 	%rd40, %r60, 4;
	add.s64 	%rd41, %rd1, %rd40;
	ld.global.f32 	%f42, [%rd41];
	fma.rn.f32 	%f43, %f41, %f42, %f67;
	add.s32 	%r61, %r59, 1;
	mul.wide.u32 	%rd42, %r61, 4;
	add.s64 	%rd43, %rd2, %rd42;
	ld.global.f32 	%f44, [%rd43];
	add.s32 	%r62, %r60, %r44;
	mul.wide.u32 	%rd44, %r62, 4;
	add.s64 	%rd45, %rd1, %rd44;
	ld.global.f32 	%f45, [%rd45];
	fma.rn.f32 	%f46, %f44, %f45, %f43;
	add.s32 	%r63, %r59, 2;
	mul.wide.u32 	%rd46, %r63, 4;
	add.s64 	%rd47, %rd2, %rd46;
	ld.global.f32 	%f47, [%rd47];
	add.s32 	%r64, %r62, %r44;
	mul.wide.u32 	%rd48, %r64, 4;
	add.s64 	%rd49, %rd1, %rd48;
	ld.global.f32 	%f48, [%rd49];
	fma.rn.f32 	%f49, %f47, %f48, %f46;
	add.s32 	%r65, %r59, 3;
	mul.wide.u32 	%rd50, %r65, 4;
	add.s64 	%rd51, %rd2, %rd50;
	ld.global.f32 	%f50, [%rd51];
	add.s32 	%r66, %r64, %r44;
	mul.wide.u32 	%rd52, %r66, 4;
	add.s64 	%rd53, %rd1, %rd52;
	ld.global.f32 	%f51, [%rd53];
	fma.rn.f32 	%f67, %f50, %f51, %f49;
	add.s32 	%r86, %r86, 4;
$L__BB0_8:
	setp.eq.s32 	%p7, %r39, 0;
	@%p7 bra 	$L__BB0_13;
	setp.eq.s32 	%p8, %r39, 1;
	@%p8 bra 	$L__BB0_11;
	add.s32 	%r67, %r86, %r5;
	mul.wide.u32 	%rd54, %r67, 4;
	add.s64 	%rd55, %rd2, %rd54;
	ld.global.f32 	%f53, [%rd55];
	mad.lo.s32 	%r68, %r86, %r44, %r4;
	mul.wide.u32 	%rd56, %r68, 4;
	add.s64 	%rd57, %rd1, %rd56;
	ld.global.f32 	%f54, [%rd57];
	fma.rn.f32 	%f55, %f53, %f54, %f67;
	add.s32 	%r69, %r67, 1;
	mul.wide.u32 	%rd58, %r69, 4;
	add.s64 	%rd59, %rd2, %rd58;
	ld.global.f32 	%f56, [%rd59];
	add.s32 	%r70, %r68, %r44;
	mul.wide.u32 	%rd60, %r70, 4;
	add.s64 	%rd61, %rd1, %rd60;
	ld.global.f32 	%f57, [%rd61];
	fma.rn.f32 	%f67, %f56, %f57, %f55;
	add.s32 	%r86, %r86, 2;
$L__BB0_11:
	and.b32  	%r71, %r45, 1;
	setp.eq.b32 	%p9, %r71, 1;
	not.pred 	%p10, %p9;
	@%p10 bra 	$L__BB0_13;
	add.s32 	%r72, %r86, %r5;
	mul.wide.u32 	%rd62, %r72, 4;
	add.s64 	%rd63, %rd2, %rd62;
	ld.global.f32 	%f58, [%rd63];
	mad.lo.s32 	%r73, %r86, %r44, %r4;
	mul.wide.u32 	%rd64, %r73, 4;
	add.s64 	%rd65, %rd1, %rd64;
	ld.global.f32 	%f59, [%rd65];
	fma.rn.f32 	%f67, %f58, %f59, %f67;
$L__BB0_13:
	mad.lo.s32 	%r74, %r44, %r1, %r4;
	cvta.to.global.u64 	%rd66, %rd3;
	mul.wide.u32 	%rd67, %r74, 4;
	add.s64 	%rd68, %rd66, %rd67;
	st.global.f32 	[%rd68], %f67;
$L__BB0_14:
	ret;

}


// ===== COMPILED SASS (sm_100) =====

	.target	sm_100

	.elftype	@"ET_EXEC"


//--------------------- .note.nv.tkinfo           --------------------------
	.section	.note.nv.tkinfo,"",@"SHT_NOTE"
	.sectionflags	@"SHF_NOTE_NV_TKINFO"
	.tkinfo
        /*0018*/ 	.word	0x00000002
        /*0030*/ 	.string	""
        /*0030*/ 	.string	"ptxas"
        /*0030*/ 	.string	"Cuda compilation tools, release 13.0, V13.0.88"
        /*0030*/ 	.string	"Build cuda_13.0.r13.0/compiler.36424714_0"
        /*0030*/ 	.string	"-arch sm_100 -m 64 "



//--------------------- .note.nv.cuinfo           --------------------------
	.section	.note.nv.cuinfo,"",@"SHT_NOTE"
	.sectionflags	@"SHF_NOTE_NV_CUINFO"
        /*0018*/ 	.short	0x0002
        /*001a*/ 	.short	0x0064
        /*001c*/ 	.short	0x0082
	.zero		2


//--------------------- .nv.info                  --------------------------
	.section	.nv.info,"",@"SHT_CUDA_INFO"
	.align	4


	//----- nvinfo : EIATTR_REGCOUNT
	.align		4
        /*0000*/ 	.byte	0x04, 0x2f
        /*0002*/ 	.short	(.L_1 - .L_0)
	.align		4
.L_0:
        /*0004*/ 	.word	index@(_Z14vector_warpingiiiPKfS0_Pf)
        /*0008*/ 	.word	0x00000020


	//----- nvinfo : EIATTR_FRAME_SIZE
	.align		4
.L_1:
        /*000c*/ 	.byte	0x04, 0x11
        /*000e*/ 	.short	(.L_3 - .L_2)
	.align		4
.L_2:
        /*0010*/ 	.word	index@(_Z14vector_warpingiiiPKfS0_Pf)
        /*0014*/ 	.word	0x00000000


	//----- nvinfo : EIATTR_MIN_STACK_SIZE
	.align		4
.L_3:
        /*0018*/ 	.byte	0x04, 0x12
        /*001a*/ 	.short	(.L_5 - .L_4)
	.align		4
.L_4:
        /*001c*/ 	.word	index@(_Z14vector_warpingiiiPKfS0_Pf)
        /*0020*/ 	.word	0x00000000
.L_5:


//--------------------- .nv.compat                --------------------------
	.section	.nv.compat,"",@"SHT_CUDA_COMPAT_INFO"
	.align	4
        /*0000*/ 	.byte	0x02, 0x09, 0x00, 0x00, 0x02, 0x02, 0x01, 0x00, 0x02, 0x05, 0x05, 0x00, 0x03, 0x07, 0x01, 0x01
        /*0010*/ 	.byte	0x02, 0x03, 0x00, 0x00, 0x02, 0x06, 0x01, 0x00, 0x04, 0x0b, 0x08, 0x00, 0x09, 0x00, 0x00, 0x00
        /*0020*/ 	.byte	0x00, 0x00, 0x00, 0x00


//--------------------- .nv.info._Z14vector_warpingiiiPKfS0_Pf --------------------------
	.section	.nv.info._Z14vector_warpingiiiPKfS0_Pf,"",@"SHT_CUDA_INFO"
	.sectionflags	@""
	.align	4


	//----- nvinfo : EIATTR_CUDA_API_VERSION
	.align		4
        /*0000*/ 	.byte	0x04, 0x37
        /*0002*/ 	.short	(.L_7 - .L_6)
.L_6:
        /*0004*/ 	.word	0x00000082


	//----- nvinfo : EIATTR_KPARAM_INFO
	.align		4
.L_7:
        /*0008*/ 	.byte	0x04, 0x17
        /*000a*/ 	.short	(.L_9 - .L_8)
.L_8:
        /*000c*/ 	.word	0x00000000
        /*0010*/ 	.short	0x0005
        /*0012*/ 	.short	0x0020
        /*0014*/ 	.byte	0x00, 0xf5, 0x21, 0x00


	//----- nvinfo : EIATTR_KPARAM_INFO
	.align		4
.L_9:
        /*0018*/ 	.byte	0x04, 0x17
        /*001a*/ 	.short	(.L_11 - .L_10)
.L_10:
        /*001c*/ 	.word	0x00000000
        /*0020*/ 	.short	0x0004
        /*0022*/ 	.short	0x0018
        /*0024*/ 	.byte	0x00, 0xf5, 0x21, 0x00


	//----- nvinfo : EIATTR_KPARAM_INFO
	.align		4
.L_11:
        /*0028*/ 	.byte	0x04, 0x17
        /*002a*/ 	.short	(.L_13 - .L_12)
.L_12:
        /*002c*/ 	.word	0x00000000
        /*0030*/ 	.short	0x0003
        /*0032*/ 	.short	0x0010
        /*0034*/ 	.byte	0x00, 0xf5, 0x21, 0x00


	//----- nvinfo : EIATTR_KPARAM_INFO
	.align		4
.L_13:
        /*0038*/ 	.byte	0x04, 0x17
        /*003a*/ 	.short	(.L_15 - .L_14)
.L_14:
        /*003c*/ 	.word	0x00000000
        /*0040*/ 	.short	0x0002
        /*0042*/ 	.short	0x0008
        /*0044*/ 	.byte	0x00, 0xf0, 0x11, 0x00


	//----- nvinfo : EIATTR_KPARAM_INFO
	.align		4
.L_15:
        /*0048*/ 	.byte	0x04, 0x17
        /*004a*/ 	.short	(.L_17 - .L_16)
.L_16:
        /*004c*/ 	.word	0x00000000
        /*0050*/ 	.short	0x0001
        /*0052*/ 	.short	0x0004
        /*0054*/ 	.byte	0x00, 0xf0, 0x11, 0x00


	//----- nvinfo : EIATTR_KPARAM_INFO
	.align		4
.L_17:
        /*0058*/ 	.byte	0x04, 0x17
        /*005a*/ 	.short	(.L_19 - .L_18)
.L_18:
        /*005c*/ 	.word	0x00000000
        /*0060*/ 	.short	0x0000
        /*0062*/ 	.short	0x0000
        /*0064*/ 	.byte	0x00, 0xf0, 0x11, 0x00


	//----- nvinfo : EIATTR_SPARSE_MMA_MASK
	.align		4
.L_19:
        /*0068*/ 	.byte	0x03, 0x50
        /*006a*/ 	.short	0x0000


	//----- nvinfo : EIATTR_MAXREG_COUNT
	.align		4
        /*006c*/ 	.byte	0x03, 0x1b
        /*006e*/ 	.short	0x00ff


	//----- nvinfo : EIATTR_MERCURY_ISA_VERSION
	.align		4
        /*0070*/ 	.byte	0x03, 0x5f
        /*0072*/ 	.short	0x0101


	//----- nvinfo : EIATTR_VRC_CTA_INIT_COUNT
	.align		4
        /*0074*/ 	.byte	0x02, 0x4a
	.zero		1
	.zero		1


	//----- nvinfo : EIATTR_EXIT_INSTR_OFFSETS
	.align		4
        /*0078*/ 	.byte	0x04, 0x1c
        /*007a*/ 	.short	(.L_21 - .L_20)


	//   ....[0]....
.L_20:
        /*007c*/ 	.word	0x00000080


	//   ....[1]....
        /*0080*/ 	.word	0x00000a40


	//----- nvinfo : EIATTR_CBANK_PARAM_SIZE
	.align		4
.L_21:
        /*0084*/ 	.byte	0x03, 0x19
        /*0086*/ 	.short	0x0028


	//----- nvinfo : EIATTR_PARAM_CBANK
	.align		4
        /*0088*/ 	.byte	0x04, 0x0a
        /*008a*/ 	.short	(.L_23 - .L_22)
	.align		4
.L_22:
        /*008c*/ 	.word	index@(.nv.constant0._Z14vector_warpingiiiPKfS0_Pf)
        /*0090*/ 	.short	0x0380
        /*0092*/ 	.short	0x0028


	//----- nvinfo : EIATTR_SW_WAR
	.align		4
.L_23:
        /*0094*/ 	.byte	0x04, 0x36
        /*0096*/ 	.short	(.L_25 - .L_24)
.L_24:
        /*0098*/ 	.word	0x00000008
.L_25:


//--------------------- .nv.callgraph             --------------------------
	.section	.nv.callgraph,"",@"SHT_CUDA_CALLGRAPH"
	.align	4
	.sectionentsize	8
	.align		4
        /*0000*/ 	.word	0x00000000
	.align		4
        /*0004*/ 	.word	0xffffffff
	.align		4
        /*0008*/ 	.word	0x00000000
	.align		4
        /*000c*/ 	.word	0xfffffffe
	.align		4
        /*0010*/ 	.word	0x00000000
	.align		4
        /*0014*/ 	.word	0xfffffffd
	.align		4
        /*0018*/ 	.word	0x00000000
	.align		4
        /*001c*/ 	.word	0xfffffffc


//--------------------- .text._Z14vector_warpingiiiPKfS0_Pf --------------------------
	.section	.text._Z14vector_warpingiiiPKfS0_Pf,"ax",@progbits
	.align	128
        .global         _Z14vector_warpingiiiPKfS0_Pf
        .type           _Z14vector_warpingiiiPKfS0_Pf,@function
        .size           _Z14vector_warpingiiiPKfS0_Pf,(.L_x_5 - _Z14vector_warpingiiiPKfS0_Pf)
        .other          _Z14vector_warpingiiiPKfS0_Pf,@"STO_CUDA_ENTRY STV_DEFAULT"
_Z14vector_warpingiiiPKfS0_Pf:
.text._Z14vector_warpingiiiPKfS0_Pf:
[----:B------:R-:W-:Y:S01]  /*0000*/  LDC R1, c[0x0][0x37c] ;  /* 0x0000df00ff017b82 */ /* 0x000fe20000000800 */
[----:B------:R-:W0:Y:S07]  /*0010*/  S2R R7, SR_TID.X ;  /* 0x0000000000077919 */ /* 0x000e2e0000002100 */
[----:B------:R-:W1:Y:S01]  /*0020*/  S2UR UR4, SR_CTAID.X ;  /* 0x00000000000479c3 */ /* 0x000e620000002500 */
[----:B------:R-:W1:Y:S07]  /*0030*/  LDCU UR5, c[0x0][0x360] ;  /* 0x00006c00ff0577ac */ /* 0x000e6e0008000800 */
[----:B------:R-:W2:Y:S01]  /*0040*/  LDC R0, c[0x0][0x384] ;  /* 0x0000e100ff007b82 */ /* 0x000ea20000000800 */
[----:B-1----:R-:W-:-:S06]  /*0050*/  UIMAD UR4, UR4, UR5, URZ ;  /* 0x00000005040472a4 */ /* 0x002fcc000f8e02ff */
[----:B0-----:R-:W-:-:S04]  /*0060*/  IADD3 R3, PT, PT, R7, UR4, RZ ;  /* 0x0000000407037c10 */ /* 0x001fc8000fffe0ff */
[----:B--2---:R-:W-:-:S13]  /*0070*/  ISETP.GE.U32.AND P0, PT, R3, R0, PT ;  /* 0x000000000300720c */ /* 0x004fda0003f06070 */
[----:B------:R-:W-:Y:S05]  /*0080*/  @P0 EXIT ;  /* 0x000000000000094d */ /* 0x000fea0003800000 */
[----:B------:R-:W0:Y:S01]  /*0090*/  LDC R2, c[0x0][0x388] ;  /* 0x0000e200ff027b82 */ /* 0x000e220000000800 */
[----:B------:R-:W1:Y:S01]  /*00a0*/  S2R R5, SR_CTAID.Y ;  /* 0x0000000000057919 */ /* 0x000e620000002600 */
[----:B------:R-:W2:Y:S01]  /*00b0*/  LDCU.64 UR6, c[0x0][0x358] ;  /* 0x00006b00ff0677ac */ /* 0x000ea20008000a00 */
[----:B------:R-:W-:Y:S01]  /*00c0*/  HFMA2 R12, -RZ, RZ, 0, 0 ;  /* 0x00000000ff0c7431 */ /* 0x000fe200000001ff */
[----:B0-----:R-:W-:-:S13]  /*00d0*/  ISETP.GE.AND P0, PT, R2, 0x1, PT ;  /* 0x000000010200780c */ /* 0x001fda0003f06270 */
[----:B-12---:R-:W-:Y:S05]  /*00e0*/  @!P0 BRA `(.L_x_0) ;  /* 0x0000000800448947 */ /* 0x006fea0003800000 */
[C---:B------:R-:W-:Y:S02]  /*00f0*/  ISETP.GE.U32.AND P1, PT, R2.reuse, 0x8, PT ;  /* 0x000000080200780c */ /* 0x040fe40003f26070 */
[----:B------:R-:W-:Y:S02]  /*0100*/  LOP3.LUT R4, R2, 0x7, RZ, 0xc0, !PT ;  /* 0x0000000702047812 */ /* 0x000fe400078ec0ff */
[----:B------:R-:W-:Y:S02]  /*0110*/  MOV R12, RZ ;  /* 0x000000ff000c7202 */ /* 0x000fe40000000f00 */
[----:B------:R-:W-:Y:S02]  /*0120*/  ISETP.NE.AND P0, PT, R4, RZ, PT ;  /* 0x000000ff0400720c */ /* 0x000fe40003f05270 */
[----:B------:R-:W-:-:S05]  /*0130*/  MOV R6, RZ ;  /* 0x000000ff00067202 */ /* 0x000fca0000000f00 */
[----:B------:R-:W-:Y:S06]  /*0140*/  @!P1 BRA `(.L_x_1) ;  /* 0x0000000400249947 */ /* 0x000fec0003800000 */
[----:B------:R-:W-:Y:S01]  /*0150*/  LOP3.LUT R6, R2, 0x7ffffff8, RZ, 0xc0, !PT ;  /* 0x7ffffff802067812 */ /* 0x000fe200078ec0ff */
[C---:B------:R-:W-:Y:S01]  /*0160*/  IMAD R11, R0.reuse, 0x3, R3 ;  /* 0x00000003000b7824 */ /* 0x040fe200078e0203 */
[C---:B------:R-:W-:Y:S01]  /*0170*/  IADD3 R7, PT, PT, R0.reuse, UR4, R7 ;  /* 0x0000000400077c10 */ /* 0x040fe2000fffe007 */
[C-C-:B------:R-:W-:Y:S01]  /*0180*/  IMAD R15, R0.reuse, 0x5, R3.reuse ;  /* 0x00000005000f7824 */ /* 0x140fe200078e0203 */
[CC--:B------:R-:W-:Y:S01]  /*0190*/  LEA R9, R0.reuse, R3.reuse, 0x1 ;  /* 0x0000000300097211 */ /* 0x0c0fe200078e08ff */
[C-C-:B------:R-:W-:Y:S01]  /*01a0*/  IMAD R25, R0.reuse, 0x6, R3.reuse ;  /* 0x0000000600197824 */ /* 0x140fe200078e0203 */
[CC--:B------:R-:W-:Y:S01]  /*01b0*/  LEA R13, R0.reuse, R3.reuse, 0x2 ;  /* 0x00000003000d7211 */ /* 0x0c0fe200078e10ff */
[----:B------:R-:W-:Y:S01]  /*01c0*/  IMAD R27, R0, 0x7, R3 ;  /* 0x00000007001b7824 */ /* 0x000fe200078e0203 */
[----:B------:R-:W-:Y:S01]  /*01d0*/  MOV R12, RZ ;  /* 0x000000ff000c7202 */ /* 0x000fe20000000f00 */
[----:B------:R-:W-:Y:S01]  /*01e0*/  IMAD R8, R5, R2, 0x3 ;  /* 0x0000000305087424 */ /* 0x000fe200078e0202 */
[----:B------:R-:W-:-:S02]  /*01f0*/  MOV R29, R3 ;  /* 0x00000003001d7202 */ /* 0x000fc40000000f00 */
[----:B------:R-:W-:-:S07]  /*0200*/  IADD3 R10, PT, PT, -R6, RZ, RZ ;  /* 0x000000ff060a7210 */ /* 0x000fce0007ffe1ff */
.L_x_2:
[----:B------:R-:W0:Y:S01]  /*0210*/  LDC.64 R20, c[0x0][0x390] ;  /* 0x0000e400ff147b82 */ /* 0x000e220000000a00 */
[----:B------:R-:W-:-:S07]  /*0220*/  IADD3 R23, PT, PT, R8, -0x3, RZ ;  /* 0xfffffffd08177810 */ /* 0x000fce0007ffe0ff */
[----:B------:R-:W1:Y:S01]  /*0230*/  LDC.64 R16, c[0x0][0x398] ;  /* 0x0000e600ff107b82 */ /* 0x000e620000000a00 */
[----:B0-----:R-:W-:-:S06]  /*0240*/  IMAD.WIDE.U32 R22, R23, 0x4, R20 ;  /* 0x0000000417167825 */ /* 0x001fcc00078e0014 */
[----:B------:R-:W2:Y:S01]  /*0250*/  LDG.E R23, desc[UR6][R22.64] ;  /* 0x0000000616177981 */ /* 0x000ea2000c1e1900 */
[----:B-1----:R-:W-:-:S06]  /*0260*/  IMAD.WIDE.U32 R18, R29, 0x4, R16 ;  /* 0x000000041d127825 */ /* 0x002fcc00078e0010 */
[----:B------:R-:W2:Y:S01]  /*0270*/  LDG.E R18, desc[UR6][R18.64] ;  /* 0x0000000612127981 */ /* 0x000ea2000c1e1900 */
[C---:B------:R-:W-:Y:S02]  /*0280*/  IADD3 R14, PT, PT, R8.reuse, -0x2, RZ ;  /* 0xfffffffe080e7810 */ /* 0x040fe40007ffe0ff */
[----:B------:R-:W-:Y:S01]  /*0290*/  IADD3 R24, PT, PT, R8, -0x1, RZ ;  /* 0xffffffff08187810 */ /* 0x000fe20007ffe0ff */
[----:B--2---:R-:W-:Y:S02]  /*02a0*/  FFMA R12, R23, R18, R12 ;  /* 0x00000012170c7223 */ /* 0x004fe4000000000c */
[----:B------:R-:W-:-:S04]  /*02b0*/  IMAD.WIDE.U32 R18, R14, 0x4, R20 ;  /* 0x000000040e127825 */ /* 0x000fc800078e0014 */
[----:B------:R-:W-:Y:S01]  /*02c0*/  IMAD.WIDE.U32 R22, R7, 0x4, R16 ;  /* 0x0000000407167825 */ /* 0x000fe200078e0010 */
[----:B------:R0:W2:Y:S04]  /*02d0*/  LDG.E R14, desc[UR6][R18.64] ;  /* 0x00000006120e7981 */ /* 0x0000a8000c1e1900 */
[----:B------:R1:W2:Y:S01]  /*02e0*/  LDG.E R26, desc[UR6][R22.64] ;  /* 0x00000006161a7981 */ /* 0x0002a2000c1e1900 */
[----:B0-----:R-:W-:-:S04]  /*02f0*/  IMAD.WIDE.U32 R18, R24, 0x4, R20 ;  /* 0x0000000418127825 */ /* 0x001fc800078e0014 */
[----:B-1----:R-:W-:Y:S01]  /*0300*/  IMAD.WIDE.U32 R22, R9, 0x4, R16 ;  /* 0x0000000409167825 */ /* 0x002fe200078e0010 */
[----:B------:R0:W3:Y:S04]  /*0310*/  LDG.E R24, desc[UR6][R18.64] ;  /* 0x0000000612187981 */ /* 0x0000e8000c1e1900 */
[----:B------:R1:W3:Y:S01]  /*0320*/  LDG.E R28, desc[UR6][R22.64] ;  /* 0x00000006161c7981 */ /* 0x0002e2000c1e1900 */
[----:B0-----:R-:W-:-:S04]  /*0330*/  IMAD.WIDE.U32 R18, R8, 0x4, R20 ;  /* 0x0000000408127825 */ /* 0x001fc800078e0014 */
[----:B-1----:R-:W-:-:S04]  /*0340*/  IMAD.WIDE.U32 R22, R11, 0x4, R16 ;  /* 0x000000040b167825 */ /* 0x002fc800078e0010 */
[----:B--2---:R-:W-:Y:S02]  /*0350*/  FFMA R12, R14, R26, R12 ;  /* 0x0000001a0e0c7223 */ /* 0x004fe4000000000c */
[----:B------:R-:W2:Y:S04]  /*0360*/  LDG.E R14, desc[UR6][R18.64] ;  /* 0x00000006120e7981 */ /* 0x000ea8000c1e1900 */
[----:B------:R0:W2:Y:S01]  /*0370*/  LDG.E R26, desc[UR6][R22.64] ;  /* 0x00000006161a7981 */ /* 0x0000a2000c1e1900 */
[----:B---3--:R-:W-:Y:S01]  /*0380*/  FFMA R12, R24, R28, R12 ;  /* 0x0000001c180c7223 */ /* 0x008fe2000000000c */
[----:B------:R-:W-:Y:S01]  /*0390*/  IADD3 R24, PT, PT, R8, 0x1, RZ ;  /* 0x0000000108187810 */ /* 0x000fe20007ffe0ff */
[----:B0-----:R-:W-:-:S04]  /*03a0*/  IMAD.WIDE.U32 R22, R13, 0x4, R16 ;  /* 0x000000040d167825 */ /* 0x001fc800078e0010 */
[----:B------:R-:W-:Y:S01]  /*03b0*/  IMAD.WIDE.U32 R18, R24, 0x4, R20 ;  /* 0x0000000418127825 */ /* 0x000fe200078e0014 */
[----:B------:R-:W3:Y:S04]  /*03c0*/  LDG.E R28, desc[UR6][R22.64] ;  /* 0x00000006161c7981 */ /* 0x000ee8000c1e1900 */
[----:B------:R0:W3:Y:S01]  /*03d0*/  LDG.E R24, desc[UR6][R18.64] ;  /* 0x0000000612187981 */ /* 0x0000e2000c1e1900 */
[----:B--2---:R-:W-:Y:S01]  /*03e0*/  FFMA R12, R14, R26, R12 ;  /* 0x0000001a0e0c7223 */ /* 0x004fe2000000000c */
[C---:B------:R-:W-:Y:S02]  /*03f0*/  IADD3 R26, PT, PT, R8.reuse, 0x3, RZ ;  /* 0x00000003081a7810 */ /* 0x040fe40007ffe0ff */
[----:B------:R-:W-:-:S03]  /*0400*/  IADD3 R14, PT, PT, R8, 0x2, RZ ;  /* 0x00000002080e7810 */ /* 0x000fc60007ffe0ff */
[----:B0-----:R-:W-:Y:S01]  /*0410*/  IMAD.WIDE.U32 R18, R26, 0x4, R20 ;  /* 0x000000041a127825 */ /* 0x001fe200078e0014 */
[----:B------:R-:W-:-:S03]  /*0420*/  IADD3 R26, PT, PT, R8, 0x4, RZ ;  /* 0x00000004081a7810 */ /* 0x000fc60007ffe0ff */
[--C-:B------:R-:W-:Y:S02]  /*0430*/  IMAD.WIDE.U32 R22, R14, 0x4, R20.reuse ;  /* 0x000000040e167825 */ /* 0x100fe400078e0014 */
[----:B------:R0:W2:Y:S02]  /*0440*/  LDG.E R14, desc[UR6][R18.64] ;  /* 0x00000006120e7981 */ /* 0x0000a4000c1e1900 */
[----:B------:R-:W-:-:S04]  /*0450*/  IMAD.WIDE.U32 R20, R26, 0x4, R20 ;  /* 0x000000041a147825 */ /* 0x000fc800078e0014 */
[----:B---3--:R-:W-:Y:S02]  /*0460*/  FFMA R12, R24, R28, R12 ;  /* 0x0000001c180c7223 */ /* 0x008fe4000000000c */
[----:B------:R-:W3:Y:S01]  /*0470*/  LDG.E R21, desc[UR6][R20.64] ;  /* 0x0000000614157981 */ /* 0x000ee2000c1e1900 */
[----:B0-----:R-:W-:-:S03]  /*0480*/  IMAD.WIDE.U32 R18, R15, 0x4, R16 ;  /* 0x000000040f127825 */ /* 0x001fc600078e0010 */
[----:B------:R0:W4:Y:S04]  /*0490*/  LDG.E R24, desc[UR6][R22.64] ;  /* 0x0000000616187981 */ /* 0x000128000c1e1900 */
[----:B------:R-:W4:Y:S01]  /*04a0*/  LDG.E R26, desc[UR6][R18.64] ;  /* 0x00000006121a7981 */ /* 0x000f22000c1e1900 */
[----:B0-----:R-:W-:-:S04]  /*04b0*/  IMAD.WIDE.U32 R22, R25, 0x4, R16 ;  /* 0x0000000419167825 */ /* 0x001fc800078e0010 */
[----:B------:R-:W-:Y:S01]  /*04c0*/  IMAD.WIDE.U32 R16, R27, 0x4, R16 ;  /* 0x000000041b107825 */ /* 0x000fe200078e0010 */
[----:B------:R-:W2:Y:S05]  /*04d0*/  LDG.E R28, desc[UR6][R22.64] ;  /* 0x00000006161c7981 */ /* 0x000eaa000c1e1900 */
[----:B------:R-:W3:Y:S01]  /*04e0*/  LDG.E R16, desc[UR6][R16.64] ;  /* 0x0000000610107981 */ /* 0x000ee2000c1e1900 */
[----:B------:R-:W-:-:S04]  /*04f0*/  IADD3 R10, PT, PT, R10, 0x8, RZ ;  /* 0x000000080a0a7810 */ /* 0x000fc80007ffe0ff */
[----:B------:R-:W-:Y:S02]  /*0500*/  ISETP.NE.AND P1, PT, R10, RZ, PT ;  /* 0x000000ff0a00720c */ /* 0x000fe40003f25270 */
[----:B------:R-:W-:Y:S02]  /*0510*/  IADD3 R8, PT, PT, R8, 0x8, RZ ;  /* 0x0000000808087810 */ /* 0x000fe40007ffe0ff */
[C---:B------:R-:W-:Y:S02]  /*0520*/  LEA R7, R0.reuse, R7, 0x3 ;  /* 0x0000000700077211 */ /* 0x040fe400078e18ff */
[C---:B------:R-:W-:Y:S02]  /*0530*/  LEA R9, R0.reuse, R9, 0x3 ;  /* 0x0000000900097211 */ /* 0x040fe400078e18ff */
[C---:B------:R-:W-:Y:S02]  /*0540*/  LEA R11, R0.reuse, R11, 0x3 ;  /* 0x0000000b000b7211 */ /* 0x040fe400078e18ff */
[----:B------:R-:W-:-:S02]  /*0550*/  LEA R13, R0, R13, 0x3 ;  /* 0x0000000d000d7211 */ /* 0x000fc400078e18ff */
[C---:B------:R-:W-:Y:S02]  /*0560*/  LEA R15, R0.reuse, R15, 0x3 ;  /* 0x0000000f000f7211 */ /* 0x040fe400078e18ff */
[C---:B------:R-:W-:Y:S02]  /*0570*/  LEA R25, R0.reuse, R25, 0x3 ;  /* 0x0000001900197211 */ /* 0x040fe400078e18ff */
[C---:B------:R-:W-:Y:S02]  /*0580*/  LEA R27, R0.reuse, R27, 0x3 ;  /* 0x0000001b001b7211 */ /* 0x040fe400078e18ff */
[----:B------:R-:W-:Y:S01]  /*0590*/  LEA R29, R0, R29, 0x3 ;  /* 0x0000001d001d7211 */ /* 0x000fe200078e18ff */
[----:B----4-:R-:W-:-:S04]  /*05a0*/  FFMA R12, R24, R26, R12 ;  /* 0x0000001a180c7223 */ /* 0x010fc8000000000c */
[----:B--2---:R-:W-:-:S04]  /*05b0*/  FFMA R12, R14, R28, R12 ;  /* 0x0000001c0e0c7223 */ /* 0x004fc8000000000c */
[----:B---3--:R-:W-:Y:S01]  /*05c0*/  FFMA R12, R21, R16, R12 ;  /* 0x00000010150c7223 */ /* 0x008fe2000000000c */
[----:B------:R-:W-:Y:S06]  /*05d0*/  @P1 BRA `(.L_x_2) ;  /* 0xfffffffc000c1947 */ /* 0x000fec000383ffff */
.L_x_1:
[----:B------:R-:W-:Y:S05]  /*05e0*/  @!P0 BRA `(.L_x_0) ;  /* 0x0000000400048947 */ /* 0x000fea0003800000 */
[----:B------:R-:W-:Y:S02]  /*05f0*/  ISETP.GE.U32.AND P0, PT, R4, 0x4, PT ;  /* 0x000000040400780c */ /* 0x000fe40003f06070 */
[----:B------:R-:W-:-:S04]  /*0600*/  LOP3.LUT R13, R2, 0x3, RZ, 0xc0, !PT ;  /* 0x00000003020d7812 */ /* 0x000fc800078ec0ff */
[----:B------:R-:W-:-:S07]  /*0610*/  ISETP.NE.AND P1, PT, R13, RZ, PT ;  /* 0x000000ff0d00720c */ /* 0x000fce0003f25270 */
[----:B------:R-:W-:Y:S06]  /*0620*/  @!P0 BRA `(.L_x_3) ;  /* 0x00000000007c8947 */ /* 0x000fec0003800000 */
[----:B------:R-:W0:Y:S01]  /*0630*/  LDC.64 R8, c[0x0][0x398] ;  /* 0x0000e600ff087b82 */ /* 0x000e220000000a00 */
[----:B------:R-:W-:Y:S02]  /*0640*/  IMAD R15, R5, R2, R6 ;  /* 0x00000002050f7224 */ /* 0x000fe400078e0206 */
[----:B------:R-:W-:-:S03]  /*0650*/  IMAD R17, R6, R0, R3 ;  /* 0x0000000006117224 */ /* 0x000fc600078e0203 */
[C---:B------:R-:W-:Y:S02]  /*0660*/  IADD3 R23, PT, PT, R15.reuse, 0x1, RZ ;  /* 0x000000010f177810 */ /* 0x040fe40007ffe0ff */
[----:B------:R-:W1:Y:S01]  /*0670*/  LDC.64 R10, c[0x0][0x390] ;  /* 0x0000e400ff0a7b82 */ /* 0x000e620000000a00 */
[C---:B------:R-:W-:Y:S02]  /*0680*/  IADD3 R27, PT, PT, R15.reuse, 0x2, RZ ;  /* 0x000000020f1b7810 */ /* 0x040fe40007ffe0ff */
[----:B------:R-:W-:Y:S01]  /*0690*/  IADD3 R4, PT, PT, R15, 0x3, RZ ;  /* 0x000000030f047810 */ /* 0x000fe20007ffe0ff */
[C---:B0-----:R-:W-:Y:S01]  /*06a0*/  IMAD.WIDE.U32 R20, R17.reuse, 0x4, R8 ;  /* 0x0000000411147825 */ /* 0x041fe200078e0008 */
[----:B------:R-:W-:-:S04]  /*06b0*/  IADD3 R17, PT, PT, R17, R0, RZ ;  /* 0x0000000011117210 */ /* 0x000fc80007ffe0ff */
[-C--:B------:R-:W-:Y:S01]  /*06c0*/  IADD3 R29, PT, PT, R17, R0.reuse, RZ ;  /* 0x00000000111d7210 */ /* 0x080fe20007ffe0ff */
[--C-:B-1----:R-:W-:Y:S01]  /*06d0*/  IMAD.WIDE.U32 R24, R15, 0x4, R10.reuse ;  /* 0x000000040f187825 */ /* 0x102fe200078e000a */
[----:B------:R-:W2:Y:S03]  /*06e0*/  LDG.E R20, desc[UR6][R20.64] ;  /* 0x0000000614147981 */ /* 0x000ea6000c1e1900 */
[----:B------:R-:W-:Y:S01]  /*06f0*/  IMAD.WIDE.U32 R22, R23, 0x4, R10 ;  /* 0x0000000417167825 */ /* 0x000fe200078e000a */
[----:B------:R-:W2:Y:S03]  /*0700*/  LDG.E R7, desc[UR6][R24.64] ;  /* 0x0000000618077981 */ /* 0x000ea6000c1e1900 */
[----:B------:R-:W-:Y:S02]  /*0710*/  IMAD.WIDE.U32 R18, R17, 0x4, R8 ;  /* 0x0000000411127825 */ /* 0x000fe400078e0008 */
[----:B------:R-:W3:Y:S02]  /*0720*/  LDG.E R22, desc[UR6][R22.64] ;  /* 0x0000000616167981 */ /* 0x000ee4000c1e1900 */
[----:B------:R-:W-:Y:S01]  /*0730*/  IMAD.WIDE.U32 R14, R27, 0x4, R10 ;  /* 0x000000041b0e7825 */ /* 0x000fe200078e000a */
[C---:B------:R-:W-:Y:S01]  /*0740*/  IADD3 R27, PT, PT, R29.reuse, R0, RZ ;  /* 0x000000001d1b7210 */ /* 0x040fe20007ffe0ff */
[----:B------:R-:W3:Y:S02]  /*0750*/  LDG.E R19, desc[UR6][R18.64] ;  /* 0x0000000612137981 */ /* 0x000ee4000c1e1900 */
[----:B------:R-:W-:-:S02]  /*0760*/  IMAD.WIDE.U32 R16, R29, 0x4, R8 ;  /* 0x000000041d107825 */ /* 0x000fc400078e0008 */
[----:B------:R-:W4:Y:S02]  /*0770*/  LDG.E R14, desc[UR6][R14.64] ;  /* 0x000000060e0e7981 */ /* 0x000f24000c1e1900 */
[----:B------:R-:W-:Y:S02]  /*0780*/  IMAD.WIDE.U32 R10, R4, 0x4, R10 ;  /* 0x00000004040a7825 */ /* 0x000fe400078e000a */
[----:B------:R-:W4:Y:S02]  /*0790*/  LDG.E R16, desc[UR6][R16.64] ;  /* 0x0000000610107981 */ /* 0x000f24000c1e1900 */
[----:B------:R-:W-:Y:S02]  /*07a0*/  IMAD.WIDE.U32 R8, R27, 0x4, R8 ;  /* 0x000000041b087825 */ /* 0x000fe400078e0008 */
[----:B------:R-:W5:Y:S04]  /*07b0*/  LDG.E R10, desc[UR6][R10.64] ;  /* 0x000000060a0a7981 */ /* 0x000f68000c1e1900 */
[----:B------:R-:W5:Y:S01]  /*07c0*/  LDG.E R8, desc[UR6][R8.64] ;  /* 0x0000000608087981 */ /* 0x000f62000c1e1900 */
[----:B------:R-:W-:Y:S01]  /*07d0*/  IADD3 R6, PT, PT, R6, 0x4, RZ ;  /* 0x0000000406067810 */ /* 0x000fe20007ffe0ff */
[----:B--2---:R-:W-:-:S04]  /*07e0*/  FFMA R7, R7, R20, R12 ;  /* 0x0000001407077223 */ /* 0x004fc8000000000c */
[----:B---3--:R-:W-:-:S04]  /*07f0*/  FFMA R7, R22, R19, R7 ;  /* 0x0000001316077223 */ /* 0x008fc80000000007 */
[----:B----4-:R-:W-:-:S04]  /*0800*/  FFMA R7, R14, R16, R7 ;  /* 0x000000100e077223 */ /* 0x010fc80000000007 */
[----:B-----5:R-:W-:-:S07]  /*0810*/  FFMA R12, R10, R8, R7 ;  /* 0x000000080a0c7223 */ /* 0x020fce0000000007 */
.L_x_3:
[----:B------:R-:W-:Y:S05]  /*0820*/  @!P1 BRA `(.L_x_0) ;  /* 0x0000000000749947 */ /* 0x000fea0003800000 */
[----:B------:R-:W0:Y:S01]  /*0830*/  LDC.64 R8, c[0x0][0x398] ;  /* 0x0000e600ff087b82 */ /* 0x000e220000000a00 */
[----:B------:R-:W-:Y:S02]  /*0840*/  ISETP.NE.AND P0, PT, R13, 0x1, PT ;  /* 0x000000010d00780c */ /* 0x000fe40003f05270 */
[----:B------:R-:W-:-:S04]  /*0850*/  LOP3.LUT R4, R2, 0x1, RZ, 0xc0, !PT ;  /* 0x0000000102047812 */ /* 0x000fc800078ec0ff */
[----:B------:R-:W-:Y:S01]  /*0860*/  ISETP.NE.U32.AND P1, PT, R4, 0x1, PT ;  /* 0x000000010400780c */ /* 0x000fe20003f25070 */
[----:B------:R-:W1:Y:S06]  /*0870*/  LDC.64 R18, c[0x0][0x390] ;  /* 0x0000e400ff127b82 */ /* 0x000e6c0000000a00 */
[----:B------:R-:W-:Y:S02]  /*0880*/  @P0 IMAD R7, R5, R2, R6 ;  /* 0x0000000205070224 */ /* 0x000fe400078e0206 */
[----:B------:R-:W2:Y:S01]  /*0890*/  LDC.64 R10, c[0x0][0x390] ;  /* 0x0000e400ff0a7b82 */ /* 0x000ea20000000a00 */
[C---:B------:R-:W-:Y:S01]  /*08a0*/  @P0 IMAD R17, R6.reuse, R0, R3 ;  /* 0x0000000006110224 */ /* 0x040fe200078e0203 */
[----:B------:R-:W-:-:S02]  /*08b0*/  @P0 IADD3 R6, PT, PT, R6, 0x2, RZ ;  /* 0x0000000206060810 */ /* 0x000fc40007ffe0ff */
[----:B------:R-:W-:Y:S02]  /*08c0*/  @P0 IADD3 R13, PT, PT, R7, 0x1, RZ ;  /* 0x00000001070d0810 */ /* 0x000fe40007ffe0ff */
[C---:B------:R-:W-:Y:S02]  /*08d0*/  @P0 IADD3 R23, PT, PT, R17.reuse, R0, RZ ;  /* 0x0000000011170210 */ /* 0x040fe40007ffe0ff */
[----:B------:R-:W3:Y:S01]  /*08e0*/  LDC.64 R14, c[0x0][0x398] ;  /* 0x0000e600ff0e7b82 */ /* 0x000ee20000000a00 */
[----:B0-----:R-:W-:-:S04]  /*08f0*/  @P0 IMAD.WIDE.U32 R16, R17, 0x4, R8 ;  /* 0x0000000411100825 */ /* 0x001fc800078e0008 */
[----:B------:R-:W-:Y:S02]  /*0900*/  @P0 IMAD.WIDE.U32 R8, R23, 0x4, R8 ;  /* 0x0000000417080825 */ /* 0x000fe400078e0008 */
[----:B------:R-:W4:Y:S02]  /*0910*/  @P0 LDG.E R16, desc[UR6][R16.64] ;  /* 0x0000000610100981 */ /* 0x000f24000c1e1900 */
[--C-:B-1----:R-:W-:Y:S02]  /*0920*/  @P0 IMAD.WIDE.U32 R20, R7, 0x4, R18.reuse ;  /* 0x0000000407140825 */ /* 0x102fe400078e0012 */
[----:B------:R-:W5:Y:S02]  /*0930*/  @P0 LDG.E R8, desc[UR6][R8.64] ;  /* 0x0000000608080981 */ /* 0x000f64000c1e1900 */
[----:B------:R-:W-:Y:S02]  /*0940*/  @P0 IMAD.WIDE.U32 R18, R13, 0x4, R18 ;  /* 0x000000040d120825 */ /* 0x000fe400078e0012 */
[----:B------:R-:W4:Y:S02]  /*0950*/  @P0 LDG.E R7, desc[UR6][R20.64] ;  /* 0x0000000614070981 */ /* 0x000f24000c1e1900 */
[----:B------:R-:W-:-:S02]  /*0960*/  @!P1 IMAD R13, R5, R2, R6 ;  /* 0x00000002050d9224 */ /* 0x000fc400078e0206 */
[----:B------:R-:W-:Y:S01]  /*0970*/  @!P1 IMAD R23, R6, R0, R3 ;  /* 0x0000000006179224 */ /* 0x000fe200078e0203 */
[----:B------:R-:W5:Y:S01]  /*0980*/  @P0 LDG.E R18, desc[UR6][R18.64] ;  /* 0x0000000612120981 */ /* 0x000f62000c1e1900 */
[----:B--2---:R-:W-:-:S04]  /*0990*/  @!P1 IMAD.WIDE.U32 R10, R13, 0x4, R10 ;  /* 0x000000040d0a9825 */ /* 0x004fc800078e000a */
[----:B---3--:R-:W-:Y:S02]  /*09a0*/  @!P1 IMAD.WIDE.U32 R14, R23, 0x4, R14 ;  /* 0x00000004170e9825 */ /* 0x008fe400078e000e */
[----:B------:R-:W2:Y:S04]  /*09b0*/  @!P1 LDG.E R11, desc[UR6][R10.64] ;  /* 0x000000060a0b9981 */ /* 0x000ea8000c1e1900 */
[----:B------:R-:W2:Y:S01]  /*09c0*/  @!P1 LDG.E R14, desc[UR6][R14.64] ;  /* 0x000000060e0e9981 */ /* 0x000ea2000c1e1900 */
[----:B----4-:R-:W-:-:S04]  /*09d0*/  @P0 FFMA R7, R7, R16, R12 ;  /* 0x0000001007070223 */ /* 0x010fc8000000000c */
[----:B-----5:R-:W-:-:S04]  /*09e0*/  @P0 FFMA R12, R18, R8, R7 ;  /* 0x00000008120c0223 */ /* 0x020fc80000000007 */
[----:B--2---:R-:W-:-:S07]  /*09f0*/  @!P1 FFMA R12, R11, R14, R12 ;  /* 0x0000000e0b0c9223 */ /* 0x004fce000000000c */
.L_x_0:
[----:B------:R-:W0:Y:S01]  /*0a00*/  LDC.64 R6, c[0x0][0x3a0] ;  /* 0x0000e800ff067b82 */ /* 0x000e220000000a00 */
[----:B------:R-:W-:-:S04]  /*0a10*/  IMAD R3, R5, R0, R3 ;  /* 0x0000000005037224 */ /* 0x000fc800078e0203 */
[----:B0-----:R-:W-:-:S05]  /*0a20*/  IMAD.WIDE.U32 R2, R3, 0x4, R6 ;  /* 0x0000000403027825 */ /* 0x001fca00078e0006 */
[----:B------:R-:W-:Y:S01]  /*0a30*/  STG.E desc[UR6][R2.64], R12 ;  /* 0x0000000c02007986 */ /* 0x000fe2000c101906 */
[----:B------:R-:W-:Y:S05]  /*0a40*/  EXIT ;  /* 0x000000000000794d */ /* 0x000fea0003800000 */
.L_x_4:
[----:B------:R-:W-:-:S00]  /*0a50*/  BRA `(.L_x_4) ;  /* 0xfffffffc00fc7947 */ /* 0x000fc0000383ffff */
[----:B------:R-:W-:-:S00]  /*0a60*/  NOP ;  /* 0x0000000000007918 */ /* 0x000fc00000000000 */
        /* <DEDUP_REMOVED lines=9> */
.L_x_5:


//--------------------- .nv.shared.reserved.0     --------------------------
	.section	.nv.shared.reserved.0,"aw",@nobits
	.weak		__nv_reservedSMEM_offset_0_alias
	.size		__nv_reservedSMEM_offset_0_alias, 0, 64
	.other		__nv_reservedSMEM_offset_0_alias,@"STO_CUDA_RESERVED_SHARED STV_DEFAULT"
__nv_reservedSMEM_offset_0_alias:
	.zero		0
	.zero		64


//--------------------- .nv.constant0._Z14vector_warpingiiiPKfS0_Pf --------------------------
	.section	.nv.constant0._Z14vector_warpingiiiPKfS0_Pf,"a",@progbits
	.sectionflags	@""
	.align	4
.nv.constant0._Z14vector_warpingiiiPKfS0_Pf:
	.zero		936


//--------------------- SYMBOLS --------------------------

	.type		.nv.reservedSmem.offset0,@object
	.size		.nv.reservedSmem.offset0,0x4
